//
// Generated by NVIDIA NVVM Compiler
//
// Compiler Build ID: CL-36424714
// Cuda compilation tools, release 13.0, V13.0.88
// Based on NVVM 20.0.0
//

.version 9.0
.target sm_100
.address_size 64

	// .globl	_Z13matmul_kernelPfS_S_i

.visible .entry _Z13matmul_kernelPfS_S_i(
	.param .u64 .ptr .align 1 _Z13matmul_kernelPfS_S_i_param_0,
	.param .u64 .ptr .align 1 _Z13matmul_kernelPfS_S_i_param_1,
	.param .u64 .ptr .align 1 _Z13matmul_kernelPfS_S_i_param_2,
	.param .u32 _Z13matmul_kernelPfS_S_i_param_3
)
{
	.reg .pred 	%p<10>;
	.reg .b32 	%r<40>;
	.reg .b32 	%f<67>;
	.reg .b64 	%rd<67>;

	ld.param.u64 	%rd14, [_Z13matmul_kernelPfS_S_i_param_0];
	ld.param.u64 	%rd15, [_Z13matmul_kernelPfS_S_i_param_1];
	ld.param.u32 	%r18, [_Z13matmul_kernelPfS_S_i_param_3];
	cvta.to.global.u64 	%rd1, %rd15;
	cvta.to.global.u64 	%rd2, %rd14;
	mov.u32 	%r19, %ctaid.y;
	mov.u32 	%r20, %ntid.y;
	mov.u32 	%r21, %tid.y;
	mad.lo.s32 	%r1, %r19, %r20, %r21;
	mov.u32 	%r22, %ctaid.x;
	mov.u32 	%r23, %ntid.x;
	mov.u32 	%r24, %tid.x;
	mad.lo.s32 	%r2, %r22, %r23, %r24;
	max.s32 	%r25, %r1, %r2;
	setp.ge.s32 	%p1, %r25, %r18;
	@%p1 bra 	$L__BB0_13;
	mul.lo.s32 	%r3, %r18, %r1;
	and.b32  	%r4, %r18, 7;
	setp.lt.u32 	%p2, %r18, 8;
	mov.f32 	%f66, 0f00000000;
	mov.b32 	%r38, 0;
	@%p2 bra 	$L__BB0_4;
	and.b32  	%r38, %r18, 2147483640;
	neg.s32 	%r36, %r38;
	mul.wide.s32 	%rd16, %r18, 4;
	add.s64 	%rd3, %rd1, %rd16;
	shl.b32 	%r7, %r18, 3;
	mul.wide.s32 	%rd17, %r18, 8;
	add.s64 	%rd4, %rd1, %rd17;
	mul.wide.s32 	%rd18, %r18, 12;
	add.s64 	%rd5, %rd1, %rd18;
	mul.wide.s32 	%rd19, %r18, 16;
	add.s64 	%rd6, %rd1, %rd19;
	mul.wide.s32 	%rd20, %r18, 20;
	add.s64 	%rd7, %rd1, %rd20;
	mul.wide.s32 	%rd21, %r18, 24;
	add.s64 	%rd8, %rd1, %rd21;
	mul.wide.s32 	%rd22, %r18, 28;
	add.s64 	%rd9, %rd1, %rd22;
	mul.wide.u32 	%rd23, %r3, 4;
	add.s64 	%rd24, %rd23, %rd2;
	add.s64 	%rd66, %rd24, 16;
	mov.f32 	%f66, 0f00000000;
	mov.u32 	%r35, %r2;
$L__BB0_3:
	.pragma "nounroll";
	mul.wide.s32 	%rd25, %r35, 4;
	add.s64 	%rd26, %rd3, %rd25;
	add.s64 	%rd27, %rd4, %rd25;
	add.s64 	%rd28, %rd5, %rd25;
	add.s64 	%rd29, %rd6, %rd25;
	add.s64 	%rd30, %rd7, %rd25;
	add.s64 	%rd31, %rd8, %rd25;
	add.s64 	%rd32, %rd9, %rd25;
	add.s64 	%rd33, %rd1, %rd25;
	ld.global.f32 	%f16, [%rd66+-16];
	ld.global.f32 	%f17, [%rd33];
	fma.rn.f32 	%f18, %f16, %f17, %f66;
	ld.global.f32 	%f19, [%rd66+-12];
	ld.global.f32 	%f20, [%rd26];
	fma.rn.f32 	%f21, %f19, %f20, %f18;
	ld.global.f32 	%f22, [%rd66+-8];
	ld.global.f32 	%f23, [%rd27];
	fma.rn.f32 	%f24, %f22, %f23, %f21;
	ld.global.f32 	%f25, [%rd66+-4];
	ld.global.f32 	%f26, [%rd28];
	fma.rn.f32 	%f27, %f25, %f26, %f24;
	ld.global.f32 	%f28, [%rd66];
	ld.global.f32 	%f29, [%rd29];
	fma.rn.f32 	%f30, %f28, %f29, %f27;
	ld.global.f32 	%f31, [%rd66+4];
	ld.global.f32 	%f32, [%rd30];
	fma.rn.f32 	%f33, %f31, %f32, %f30;
	ld.global.f32 	%f34, [%rd66+8];
	ld.global.f32 	%f35, [%rd31];
	fma.rn.f32 	%f36, %f34, %f35, %f33;
	ld.global.f32 	%f37, [%rd66+12];
	ld.global.f32 	%f38, [%rd32];
	fma.rn.f32 	%f66, %f37, %f38, %f36;
	add.s32 	%r36, %r36, 8;
	add.s32 	%r35, %r35, %r7;
	add.s64 	%rd66, %rd66, 32;
	setp.ne.s32 	%p3, %r36, 0;
	@%p3 bra 	$L__BB0_3;
$L__BB0_4:
	setp.eq.s32 	%p4, %r4, 0;
	@%p4 bra 	$L__BB0_12;
	and.b32  	%r13, %r18, 3;
	setp.lt.u32 	%p5, %r4, 4;
	@%p5 bra 	$L__BB0_7;
	add.s32 	%r27, %r38, %r3;
	mul.wide.u32 	%rd34, %r27, 4;
	add.s64 	%rd35, %rd2, %rd34;
	ld.global.f32 	%f40, [%rd35];
	mad.lo.s32 	%r28, %r38, %r18, %r2;
	mul.wide.s32 	%rd36, %r28, 4;
	add.s64 	%rd37, %rd1, %rd36;
	ld.global.f32 	%f41, [%rd37];
	fma.rn.f32 	%f42, %f40, %f41, %f66;
	cvt.u64.u32 	%rd38, %r3;
	cvt.u64.u32 	%rd39, %r38;
	add.s64 	%rd40, %rd39, %rd38;
	shl.b64 	%rd41, %rd40, 2;
	add.s64 	%rd42, %rd2, %rd41;
	ld.global.f32 	%f43, [%rd42+4];
	mul.wide.s32 	%rd43, %r18, 4;
	add.s64 	%rd44, %rd37, %rd43;
	ld.global.f32 	%f44, [%rd44];
	fma.rn.f32 	%f45, %f43, %f44, %f42;
	ld.global.f32 	%f46, [%rd42+8];
	add.s64 	%rd45, %rd44, %rd43;
	ld.global.f32 	%f47, [%rd45];
	fma.rn.f32 	%f48, %f46, %f47, %f45;
	ld.global.f32 	%f49, [%rd42+12];
	add.s64 	%rd46, %rd45, %rd43;
	ld.global.f32 	%f50, [%rd46];
	fma.rn.f32 	%f66, %f49, %f50, %f48;
	add.s32 	%r38, %r38, 4;
$L__BB0_7:
	setp.eq.s32 	%p6, %r13, 0;
	@%p6 bra 	$L__BB0_12;
	setp.eq.s32 	%p7, %r13, 1;
	@%p7 bra 	$L__BB0_10;
	add.s32 	%r29, %r38, %r3;
	mul.wide.u32 	%rd47, %r29, 4;
	add.s64 	%rd48, %rd2, %rd47;
	ld.global.f32 	%f52, [%rd48];
	mad.lo.s32 	%r30, %r38, %r18, %r2;
	mul.wide.s32 	%rd49, %r30, 4;
	add.s64 	%rd50, %rd1, %rd49;
	ld.global.f32 	%f53, [%rd50];
	fma.rn.f32 	%f54, %f52, %f53, %f66;
	cvt.u64.u32 	%rd51, %r3;
	cvt.u64.u32 	%rd52, %r38;
	add.s64 	%rd53, %rd52, %rd51;
	shl.b64 	%rd54, %rd53, 2;
	add.s64 	%rd55, %rd2, %rd54;
	ld.global.f32 	%f55, [%rd55+4];
	mul.wide.s32 	%rd56, %r18, 4;
	add.s64 	%rd57, %rd50, %rd56;
	ld.global.f32 	%f56, [%rd57];
	fma.rn.f32 	%f66, %f55, %f56, %f54;
	add.s32 	%r38, %r38, 2;
$L__BB0_10:
	and.b32  	%r31, %r18, 1;
	setp.eq.b32 	%p8, %r31, 1;
	not.pred 	%p9, %p8;
	@%p9 bra 	$L__BB0_12;
	add.s32 	%r32, %r38, %r3;
	mul.wide.u32 	%rd58, %r32, 4;
	add.s64 	%rd59, %rd2, %rd58;
	ld.global.f32 	%f57, [%rd59];
	mad.lo.s32 	%r33, %r38, %r18, %r2;
	mul.wide.s32 	%rd60, %r33, 4;
	add.s64 	%rd61, %rd1, %rd60;
	ld.global.f32 	%f58, [%rd61];
	fma.rn.f32 	%f66, %f57, %f58, %f66;
$L__BB0_12:
	ld.param.u64 	%rd65, [_Z13matmul_kernelPfS_S_i_param_2];
	add.s32 	%r34, %r3, %r2;
	cvta.to.global.u64 	%rd62, %rd65;
	mul.wide.s32 	%rd63, %r34, 4;
	add.s64 	%rd64, %rd62, %rd63;
	st.global.f32 	[%rd64], %f66;
$L__BB0_13:
	ret;

}


// ===== COMPILED SASS (sm_100) =====

	.target	sm_100

	.elftype	@"ET_EXEC"


//--------------------- .note.nv.tkinfo           --------------------------
	.section	.note.nv.tkinfo,"",@"SHT_NOTE"
	.sectionflags	@"SHF_NOTE_NV_TKINFO"
	.tkinfo
        /*0018*/ 	.word	0x00000002
        /*0030*/ 	.string	""
        /*0030*/ 	.string	"ptxas"
        /*0030*/ 	.string	"Cuda compilation tools, release 13.0, V13.0.88"
        /*0030*/ 	.string	"Build cuda_13.0.r13.0/compiler.36424714_0"
        /*0030*/ 	.string	"-arch sm_100 -m 64 "



//--------------------- .note.nv.cuinfo           --------------------------
	.section	.note.nv.cuinfo,"",@"SHT_NOTE"
	.sectionflags	@"SHF_NOTE_NV_CUINFO"
        /*0018*/ 	.short	0x0002
        /*001a*/ 	.short	0x0064
        /*001c*/ 	.short	0x0082
	.zero		2


//--------------------- .nv.info                  --------------------------
	.section	.nv.info,"",@"SHT_CUDA_INFO"
	.align	4


	//----- nvinfo : EIATTR_REGCOUNT
	.align		4
        /*0000*/ 	.byte	0x04, 0x2f
        /*0002*/ 	.short	(.L_1 - .L_0)
	.align		4
.L_0:
        /*0004*/ 	.word	index@(_Z13matmul_kernelPfS_S_i)
        /*0008*/ 	.word	0x0000001e


	//----- nvinfo : EIATTR_FRAME_SIZE
	.align		4
.L_1:
        /*000c*/ 	.byte	0x04, 0x11
        /*000e*/ 	.short	(.L_3 - .L_2)
	.align		4
.L_2:
        /*0010*/ 	.word	index@(_Z13matmul_kernelPfS_S_i)
        /*0014*/ 	.word	0x00000000


	//----- nvinfo : EIATTR_MIN_STACK_SIZE
	.align		4
.L_3:
        /*0018*/ 	.byte	0x04, 0x12
        /*001a*/ 	.short	(.L_5 - .L_4)
	.align		4
.L_4:
        /*001c*/ 	.word	index@(_Z13matmul_kernelPfS_S_i)
        /*0020*/ 	.word	0x00000000
.L_5:


//--------------------- .nv.compat                --------------------------
	.section	.nv.compat,"",@"SHT_CUDA_COMPAT_INFO"
	.align	4
        /*0000*/ 	.byte	0x02, 0x09, 0x00, 0x00, 0x02, 0x02, 0x01, 0x00, 0x02, 0x05, 0x05, 0x00, 0x03, 0x07, 0x01, 0x01
        /*0010*/ 	.byte	0x02, 0x03, 0x00, 0x00, 0x02, 0x06, 0x01, 0x00, 0x04, 0x0b, 0x08, 0x00, 0x09, 0x00, 0x00, 0x00
        /*0020*/ 	.byte	0x00, 0x00, 0x00, 0x00


//--------------------- .nv.info._Z13matmul_kernelPfS_S_i --------------------------
	.section	.nv.info._Z13matmul_kernelPfS_S_i,"",@"SHT_CUDA_INFO"
	.sectionflags	@""
	.align	4


	//----- nvinfo : EIATTR_CUDA_API_VERSION
	.align		4
        /*0000*/ 	.byte	0x04, 0x37
        /*0002*/ 	.short	(.L_7 - .L_6)
.L_6:
        /*0004*/ 	.word	0x00000082


	//----- nvinfo : EIATTR_KPARAM_INFO
	.align		4
.L_7:
        /*0008*/ 	.byte	0x04, 0x17
        /*000a*/ 	.short	(.L_9 - .L_8)
.L_8:
        /*000c*/ 	.word	0x00000000
        /*0010*/ 	.short	0x0003
        /*0012*/ 	.short	0x0018
        /*0014*/ 	.byte	0x00, 0xf0, 0x11, 0x00


	//----- nvinfo : EIATTR_KPARAM_INFO
	.align		4
.L_9:
        /*0018*/ 	.byte	0x04, 0x17
        /*001a*/ 	.short	(.L_11 - .L_10)
.L_10:
        /*001c*/ 	.word	0x00000000
        /*0020*/ 	.short	0x0002
        /*0022*/ 	.short	0x0010
        /*0024*/ 	.byte	0x00, 0xf5, 0x21, 0x00


	//----- nvinfo : EIATTR_KPARAM_INFO
	.align		4
.L_11:
        /*0028*/ 	.byte	0x04, 0x17
        /*002a*/ 	.short	(.L_13 - .L_12)
.L_12:
        /*002c*/ 	.word	0x00000000
        /*0030*/ 	.short	0x0001
        /*0032*/ 	.short	0x0008
        /*0034*/ 	.byte	0x00, 0xf5, 0x21, 0x00


	//----- nvinfo : EIATTR_KPARAM_INFO
	.align		4
.L_13:
        /*0038*/ 	.byte	0x04, 0x17
        /*003a*/ 	.short	(.L_15 - .L_14)
.L_14:
        /*003c*/ 	.word	0x00000000
        /*0040*/ 	.short	0x0000
        /*0042*/ 	.short	0x0000
        /*0044*/ 	.byte	0x00, 0xf5, 0x21, 0x00


	//----- nvinfo : EIATTR_SPARSE_MMA_MASK
	.align		4
.L_15:
        /*0048*/ 	.byte	0x03, 0x50
        /*004a*/ 	.short	0x0000


	//----- nvinfo : EIATTR_MAXREG_COUNT
	.align		4
        /*004c*/ 	.byte	0x03, 0x1b
        /*004e*/ 	.short	0x00ff


	//----- nvinfo : EIATTR_MERCURY_ISA_VERSION
	.align		4
        /*0050*/ 	.byte	0x03, 0x5f
        /*0052*/ 	.short	0x0101


	//----- nvinfo : EIATTR_VRC_CTA_INIT_COUNT
	.align		4
        /*0054*/ 	.byte	0x02, 0x4a
	.zero		1
	.zero		1


	//----- nvinfo : EIATTR_EXIT_INSTR_OFFSETS
	.align		4
        /*0058*/ 	.byte	0x04, 0x1c
        /*005a*/ 	.short	(.L_17 - .L_16)


	//   ....[0]....
.L_16:
        /*005c*/ 	.word	0x000000c0


	//   ....[1]....
        /*0060*/ 	.word	0x00000a90


	//----- nvinfo : EIATTR_CBANK_PARAM_SIZE
	.align		4
.L_17:
        /*0064*/ 	.byte	0x03, 0x19
        /*0066*/ 	.short	0x001c


	//----- nvinfo : EIATTR_PARAM_CBANK
	.align		4
        /*0068*/ 	.byte	0x04, 0x0a
        /*006a*/ 	.short	(.L_19 - .L_18)
	.align		4
.L_18:
        /*006c*/ 	.word	index@(.nv.constant0._Z13matmul_kernelPfS_S_i)
        /*0070*/ 	.short	0x0380
        /*0072*/ 	.short	0x001c


	//----- nvinfo : EIATTR_SW_WAR
	.align		4
.L_19:
        /*0074*/ 	.byte	0x04, 0x36
        /*0076*/ 	.short	(.L_21 - .L_20)
.L_20:
        /*0078*/ 	.word	0x00000008
.L_21:


//--------------------- .nv.callgraph             --------------------------
	.section	.nv.callgraph,"",@"SHT_CUDA_CALLGRAPH"
	.align	4
	.sectionentsize	8
	.align		4
        /*0000*/ 	.word	0x00000000
	.align		4
        /*0004*/ 	.word	0xffffffff
	.align		4
        /*0008*/ 	.word	0x00000000
	.align		4
        /*000c*/ 	.word	0xfffffffe
	.align		4
        /*0010*/ 	.word	0x00000000
	.align		4
        /*0014*/ 	.word	0xfffffffd
	.align		4
        /*0018*/ 	.word	0x00000000
	.align		4
        /*001c*/ 	.word	0xfffffffc


//--------------------- .text._Z13matmul_kernelPfS_S_i --------------------------
	.section	.text._Z13matmul_kernelPfS_S_i,"ax",@progbits
	.align	128
        .global         _Z13matmul_kernelPfS_S_i
        .type           _Z13matmul_kernelPfS_S_i,@function
        .size           _Z13matmul_kernelPfS_S_i,(.L_x_5 - _Z13matmul_kernelPfS_S_i)
        .other          _Z13matmul_kernelPfS_S_i,@"STO_CUDA_ENTRY STV_DEFAULT"
_Z13matmul_kernelPfS_S_i:
.text._Z13matmul_kernelPfS_S_i:
[----:B------:R-:W-:Y:S01]  /*0000*/  LDC R1, c[0x0][0x37c] ;  /* 0x0000df00ff017b82 */ /* 0x000fe20000000800 */
[----:B------:R-:W0:Y:S07]  /*0010*/  S2R R0, SR_TID.Y ;  /* 0x0000000000007919 */ /* 0x000e2e0000002200 */
[----:B------:R-:W0:Y:S01]  /*0020*/  S2UR UR4, SR_CTAID.Y ;  /* 0x00000000000479c3 */ /* 0x000e220000002600 */
[----:B------:R-:W1:Y:S01]  /*0030*/  LDCU UR20, c[0x0][0x398] ;  /* 0x00007300ff1477ac */ /* 0x000e620008000800 */
[----:B------:R-:W2:Y:S06]  /*0040*/  S2R R3, SR_TID.X ;  /* 0x0000000000037919 */ /* 0x000eac0000002100 */
[----:B------:R-:W0:Y:S08]  /*0050*/  LDC R13, c[0x0][0x364] ;  /* 0x0000d900ff0d7b82 */ /* 0x000e300000000800 */
[----:B------:R-:W2:Y:S08]  /*0060*/  S2UR UR5, SR_CTAID.X ;  /* 0x00000000000579c3 */ /* 0x000eb00000002500 */
[----:B------:R-:W2:Y:S01]  /*0070*/  LDC R2, c[0x0][0x360] ;  /* 0x0000d800ff027b82 */ /* 0x000ea20000000800 */
[----:B0-----:R-:W-:-:S02]  /*0080*/  IMAD R13, R13, UR4, R0 ;  /* 0x000000040d0d7c24 */ /* 0x001fc4000f8e0200 */
[----:B--2---:R-:W-:-:S05]  /*0090*/  IMAD R0, R2, UR5, R3 ;  /* 0x0000000502007c24 */ /* 0x004fca000f8e0203 */
[----:B------:R-:W-:-:S04]  /*00a0*/  VIMNMX R2, PT, PT, R13, R0, !PT ;  /* 0x000000000d027248 */ /* 0x000fc80007fe0100 */
[----:B-1----:R-:W-:-:S13]  /*00b0*/  ISETP.GE.AND P0, PT, R2, UR20, PT ;  /* 0x0000001402007c0c */ /* 0x002fda000bf06270 */
[----:B------:R-:W-:Y:S05]  /*00c0*/  @P0 EXIT ;  /* 0x000000000000094d */ /* 0x000fea0003800000 */
[----:B------:R-:W-:Y:S01]  /*00d0*/  UISETP.GE.U32.AND UP0, UPT, UR20, 0x8, UPT ;  /* 0x000000081400788c */ /* 0x000fe2000bf06070 */
[----:B------:R-:W-:Y:S02]  /*00e0*/  HFMA2 R12, -RZ, RZ, 0, 0 ;  /* 0x00000000ff0c7431 */ /* 0x000fe400000001ff */
[----:B------:R-:W-:Y:S01]  /*00f0*/  IMAD R13, R13, UR20, RZ ;  /* 0x000000140d0d7c24 */ /* 0x000fe2000f8e02ff */
[----:B------:R-:W-:Y:S01]  /*0100*/  UMOV UR4, URZ ;  /* 0x000000ff00047c82 */ /* 0x000fe20008000000 */
[----:B------:R-:W0:Y:S04]  /*0110*/  LDCU.64 UR18, c[0x0][0x358] ;  /* 0x00006b00ff1277ac */ /* 0x000e280008000a00 */
[----:B------:R-:W-:Y:S05]  /*0120*/  BRA.U !UP0, `(.L_x_0) ;  /* 0x0000000508047547 */ /* 0x000fea000b800000 */
[----:B------:R-:W1:Y:S01]  /*0130*/  LDCU.128 UR24, c[0x0][0x380] ;  /* 0x00007000ff1877ac */ /* 0x000e620008000c00 */
[----:B------:R-:W-:Y:S02]  /*0140*/  MOV R12, RZ ;  /* 0x000000ff000c7202 */ /* 0x000fe40000000f00 */
[----:B------:R-:W-:Y:S01]  /*0150*/  MOV R14, R0 ;  /* 0x00000000000e7202 */ /* 0x000fe20000000f00 */
[----:B------:R-:W-:-:S04]  /*0160*/  ULOP3.LUT UR4, UR20, 0x7ffffff8, URZ, 0xc0, !UPT ;  /* 0x7ffffff814047892 */ /* 0x000fc8000f8ec0ff */
[----:B------:R-:W-:Y:S01]  /*0170*/  UIADD3 UR5, UPT, UPT, -UR4, URZ, URZ ;  /* 0x000000ff04057290 */ /* 0x000fe2000fffe1ff */
[----:B-1----:R-:W-:Y:S01]  /*0180*/  MOV R2, UR24 ;  /* 0x0000001800027c02 */ /* 0x002fe20008000f00 */
[----:B------:R-:W-:Y:S01]  /*0190*/  UIMAD.WIDE UR6, UR20, 0x8, UR26 ;  /* 0x00000008140678a5 */ /* 0x000fe2000f8e021a */
[----:B------:R-:W-:Y:S01]  /*01a0*/  MOV R3, UR25 ;  /* 0x0000001900037c02 */ /* 0x000fe20008000f00 */
[----:B------:R-:W-:Y:S02]  /*01b0*/  UIMAD.WIDE UR8, UR20, 0xc, UR26 ;  /* 0x0000000c140878a5 */ /* 0x000fe4000f8e021a */
[----:B------:R-:W-:Y:S01]  /*01c0*/  UIMAD.WIDE UR10, UR20, 0x10, UR26 ;  /* 0x00000010140a78a5 */ /* 0x000fe2000f8e021a */
[----:B------:R-:W-:Y:S01]  /*01d0*/  IMAD.WIDE.U32 R2, R13, 0x4, R2 ;  /* 0x000000040d027825 */ /* 0x000fe200078e0002 */
[----:B------:R-:W-:Y:S02]  /*01e0*/  UIMAD.WIDE UR12, UR20, 0x14, UR26 ;  /* 0x00000014140c78a5 */ /* 0x000fe4000f8e021a */
[----:B------:R-:W-:Y:S01]  /*01f0*/  UIMAD.WIDE UR14, UR20, 0x18, UR26 ;  /* 0x00000018140e78a5 */ /* 0x000fe2000f8e021a */
[----:B------:R-:W-:Y:S01]  /*0200*/  IADD3 R2, P0, PT, R2, 0x10, RZ ;  /* 0x0000001002027810 */ /* 0x000fe20007f1e0ff */
[----:B------:R-:W-:-:S03]  /*0210*/  UIMAD.WIDE UR16, UR20, 0x1c, UR26 ;  /* 0x0000001c141078a5 */ /* 0x000fc6000f8e021a */
[----:B------:R-:W-:-:S09]  /*0220*/  IADD3.X R3, PT, PT, RZ, R3, RZ, P0, !PT ;  /* 0x00000003ff037210 */ /* 0x000fd200007fe4ff */
.L_x_1:
[----:B------:R-:W-:Y:S01]  /*0230*/  UIMAD.WIDE UR22, UR20, 0x4, UR26 ;  /* 0x00000004141678a5 */ /* 0x000fe2000f8e021a */
[----:B------:R-:W-:Y:S02]  /*0240*/  IMAD.MOV.U32 R23, RZ, RZ, 0x4 ;  /* 0x00000004ff177424 */ /* 0x000fe400078e00ff */
[----:B------:R-:W-:Y:S01]  /*0250*/  HFMA2 R11, -RZ, RZ, 0, 2.384185791015625e-07 ;  /* 0x00000004ff0b7431 */ /* 0x000fe200000001ff */
[----:B------:R-:W-:Y:S01]  /*0260*/  MOV R25, 0x4 ;  /* 0x0000000400197802 */ /* 0x000fe20000000f00 */
[----:B0-----:R-:W2:Y:S01]  /*0270*/  LDG.E R21, desc[UR18][R2.64+-0x10] ;  /* 0xfffff01202157981 */ /* 0x001ea2000c1e1900 */
[C---:B------:R-:W-:Y:S01]  /*0280*/  IMAD.WIDE R22, R14.reuse, R23, UR26 ;  /* 0x0000001a0e167e25 */ /* 0x040fe2000f8e0217 */
[----:B------:R-:W-:Y:S02]  /*0290*/  MOV R8, UR22 ;  /* 0x0000001600087c02 */ /* 0x000fe40008000f00 */
[----:B------:R-:W-:Y:S01]  /*02a0*/  MOV R9, UR23 ;  /* 0x0000001700097c02 */ /* 0x000fe20008000f00 */
[----:B------:R-:W3:Y:S02]  /*02b0*/  LDG.E R19, desc[UR18][R2.64+-0xc] ;  /* 0xfffff41202137981 */ /* 0x000ee4000c1e1900 */
[----:B------:R-:W-:-:S02]  /*02c0*/  IMAD.WIDE R8, R14, 0x4, R8 ;  /* 0x000000040e087825 */ /* 0x000fc400078e0208 */
[----:B------:R-:W2:Y:S01]  /*02d0*/  LDG.E R22, desc[UR18][R22.64] ;  /* 0x0000001216167981 */ /* 0x000ea2000c1e1900 */
[----:B------:R-:W-:Y:S01]  /*02e0*/  MOV R5, 0x4 ;  /* 0x0000000400057802 */ /* 0x000fe20000000f00 */
[C---:B------:R-:W-:Y:S02]  /*02f0*/  IMAD.WIDE R24, R14.reuse, R25, UR6 ;  /* 0x000000060e187e25 */ /* 0x040fe4000f8e0219 */
[----:B------:R0:W3:Y:S02]  /*0300*/  LDG.E R20, desc[UR18][R8.64] ;  /* 0x0000001208147981 */ /* 0x0000e4000c1e1900 */
[----:B------:R-:W-:Y:S02]  /*0310*/  IMAD.WIDE R10, R14, R11, UR8 ;  /* 0x000000080e0a7e25 */ /* 0x000fe4000f8e020b */
[----:B------:R-:W4:Y:S04]  /*0320*/  LDG.E R18, desc[UR18][R24.64] ;  /* 0x0000001218127981 */ /* 0x000f28000c1e1900 */
[----:B------:R-:W4:Y:S01]  /*0330*/  LDG.E R17, desc[UR18][R2.64+-0x8] ;  /* 0xfffff81202117981 */ /* 0x000f22000c1e1900 */
[----:B0-----:R-:W-:-:S02]  /*0340*/  HFMA2 R9, -RZ, RZ, 0, 2.384185791015625e-07 ;  /* 0x00000004ff097431 */ /* 0x001fc400000001ff */
[----:B------:R-:W-:Y:S01]  /*0350*/  IMAD.MOV.U32 R7, RZ, RZ, 0x4 ;  /* 0x00000004ff077424 */ /* 0x000fe200078e00ff */
[----:B------:R0:W5:Y:S01]  /*0360*/  LDG.E R16, desc[UR18][R10.64] ;  /* 0x000000120a107981 */ /* 0x000162000c1e1900 */
[----:B------:R-:W-:-:S03]  /*0370*/  IMAD.WIDE R4, R14, R5, UR10 ;  /* 0x0000000a0e047e25 */ /* 0x000fc6000f8e0205 */
[----:B------:R-:W5:Y:S01]  /*0380*/  LDG.E R15, desc[UR18][R2.64+-0x4] ;  /* 0xfffffc12020f7981 */ /* 0x000f62000c1e1900 */
[C---:B------:R-:W-:Y:S01]  /*0390*/  IMAD.WIDE R6, R14.reuse, R7, UR12 ;  /* 0x0000000c0e067e25 */ /* 0x040fe2000f8e0207 */
[----:B------:R-:W-:Y:S02]  /*03a0*/  MOV R27, 0x4 ;  /* 0x00000004001b7802 */ /* 0x000fe40000000f00 */
[----:B------:R1:W5:Y:S01]  /*03b0*/  LDG.E R4, desc[UR18][R4.64] ;  /* 0x0000001204047981 */ /* 0x000362000c1e1900 */
[----:B------:R-:W-:-:S03]  /*03c0*/  IMAD.WIDE R8, R14, R9, UR14 ;  /* 0x0000000e0e087e25 */ /* 0x000fc6000f8e0209 */
[----:B------:R-:W5:Y:S01]  /*03d0*/  LDG.E R23, desc[UR18][R2.64] ;  /* 0x0000001202177981 */ /* 0x000f62000c1e1900 */
[----:B0-----:R-:W-:-:S03]  /*03e0*/  IMAD.WIDE R10, R14, R27, UR16 ;  /* 0x000000100e0a7e25 */ /* 0x001fc6000f8e021b */
[----:B------:R-:W5:Y:S04]  /*03f0*/  LDG.E R7, desc[UR18][R6.64] ;  /* 0x0000001206077981 */ /* 0x000f68000c1e1900 */
[----:B------:R-:W5:Y:S04]  /*0400*/  LDG.E R24, desc[UR18][R2.64+0x4] ;  /* 0x0000041202187981 */ /* 0x000f68000c1e1900 */
[----:B------:R-:W5:Y:S04]  /*0410*/  LDG.E R8, desc[UR18][R8.64] ;  /* 0x0000001208087981 */ /* 0x000f68000c1e1900 */
[----:B------:R-:W5:Y:S04]  /*0420*/  LDG.E R25, desc[UR18][R2.64+0x8] ;  /* 0x0000081202197981 */ /* 0x000f68000c1e1900 */
[----:B------:R-:W5:Y:S04]  /*0430*/  LDG.E R10, desc[UR18][R10.64] ;  /* 0x000000120a0a7981 */ /* 0x000f68000c1e1900 */
[----:B------:R0:W5:Y:S01]  /*0440*/  LDG.E R27, desc[UR18][R2.64+0xc] ;  /* 0x00000c12021b7981 */ /* 0x000162000c1e1900 */
[----:B------:R-:W-:-:S04]  /*0450*/  UIADD3 UR5, UPT, UPT, UR5, 0x8, URZ ;  /* 0x0000000805057890 */ /* 0x000fc8000fffe0ff */
[----:B------:R-:W-:Y:S01]  /*0460*/  UISETP.NE.AND UP0, UPT, UR5, URZ, UPT ;  /* 0x000000ff0500728c */ /* 0x000fe2000bf05270 */
[----:B-1----:R-:W-:Y:S02]  /*0470*/  MOV R5, UR20 ;  /* 0x0000001400057c02 */ /* 0x002fe40008000f00 */
[----:B0-----:R-:W-:Y:S02]  /*0480*/  IADD3 R2, P0, PT, R2, 0x20, RZ ;  /* 0x0000002002027810 */ /* 0x001fe40007f1e0ff */
[----:B------:R-:W-:Y:S02]  /*0490*/  LEA R14, R5, R14, 0x3 ;  /* 0x0000000e050e7211 */ /* 0x000fe400078e18ff */
[----:B------:R-:W-:Y:S01]  /*04a0*/  IADD3.X R3, PT, PT, RZ, R3, RZ, P0, !PT ;  /* 0x00000003ff037210 */ /* 0x000fe200007fe4ff */
[----:B--2---:R-:W-:-:S04]  /*04b0*/  FFMA R22, R21, R22, R12 ;  /* 0x0000001615167223 */ /* 0x004fc8000000000c */
[----:B---3--:R-:W-:-:S04]  /*04c0*/  FFMA R20, R19, R20, R22 ;  /* 0x0000001413147223 */ /* 0x008fc80000000016 */
[----:B----4-:R-:W-:-:S04]  /*04d0*/  FFMA R18, R17, R18, R20 ;  /* 0x0000001211127223 */ /* 0x010fc80000000014 */
[----:B-----5:R-:W-:-:S04]  /*04e0*/  FFMA R16, R15, R16, R18 ;  /* 0x000000100f107223 */ /* 0x020fc80000000012 */
[----:B------:R-:W-:-:S04]  /*04f0*/  FFMA R23, R23, R4, R16 ;  /* 0x0000000417177223 */ /* 0x000fc80000000010 */
[----:B------:R-:W-:-:S04]  /*0500*/  FFMA R24, R24, R7, R23 ;  /* 0x0000000718187223 */ /* 0x000fc80000000017 */
[----:B------:R-:W-:-:S04]  /*0510*/  FFMA R8, R25, R8, R24 ;  /* 0x0000000819087223 */ /* 0x000fc80000000018 */
[----:B------:R-:W-:Y:S01]  /*0520*/  FFMA R12, R27, R10, R8 ;  /* 0x0000000a1b0c7223 */ /* 0x000fe20000000008 */
[----:B------:R-:W-:Y:S06]  /*0530*/  BRA.U UP0, `(.L_x_1) ;  /* 0xfffffffd003c7547 */ /* 0x000fec000b83ffff */
.L_x_0:
[----:B------:R-:W-:-:S04]  /*0540*/  ULOP3.LUT UR6, UR20, 0x7, URZ, 0xc0, !UPT ;  /* 0x0000000714067892 */ /* 0x000fc8000f8ec0ff */
[----:B------:R-:W-:-:S09]  /*0550*/  UISETP.NE.AND UP0, UPT, UR6, URZ, UPT ;  /* 0x000000ff0600728c */ /* 0x000fd2000bf05270 */
[----:B------:R-:W-:Y:S05]  /*0560*/  BRA.U !UP0, `(.L_x_2) ;  /* 0x0000000508387547 */ /* 0x000fea000b800000 */
[----:B------:R-:W-:Y:S02]  /*0570*/  UISETP.GE.U32.AND UP0, UPT, UR6, 0x4, UPT ;  /* 0x000000040600788c */ /* 0x000fe4000bf06070 */
[----:B------:R-:W-:-:S04]  /*0580*/  ULOP3.LUT UR5, UR20, 0x3, URZ, 0xc0, !UPT ;  /* 0x0000000314057892 */ /* 0x000fc8000f8ec0ff */
[----:B------:R-:W-:-:S03]  /*0590*/  UISETP.NE.AND UP1, UPT, UR5, URZ, UPT ;  /* 0x000000ff0500728c */ /* 0x000fc6000bf25270 */
[----:B------:R-:W-:Y:S08]  /*05a0*/  BRA.U !UP0, `(.L_x_3) ;  /* 0x00000001087c7547 */ /* 0x000ff0000b800000 */
[----:B------:R-:W1:Y:S01]  /*05b0*/  LDC.64 R6, c[0x0][0x388] ;  /* 0x0000e200ff067b82 */ /* 0x000e620000000a00 */
[----:B------:R-:W2:Y:S01]  /*05c0*/  LDCU.64 UR6, c[0x0][0x380] ;  /* 0x00007000ff0677ac */ /* 0x000ea20008000a00 */
[----:B------:R-:W-:Y:S01]  /*05d0*/  IMAD.U32 R9, RZ, RZ, UR4 ;  /* 0x00000004ff097e24 */ /* 0x000fe2000f8e00ff */
[C---:B------:R-:W-:Y:S02]  /*05e0*/  IADD3 R3, PT, PT, R13.reuse, UR4, RZ ;  /* 0x000000040d037c10 */ /* 0x040fe4000fffe0ff */
[----:B------:R-:W-:Y:S01]  /*05f0*/  IADD3 R10, P0, PT, R13, UR4, RZ ;  /* 0x000000040d0a7c10 */ /* 0x000fe2000ff1e0ff */
[----:B------:R-:W-:Y:S01]  /*0600*/  IMAD R9, R9, UR20, R0 ;  /* 0x0000001409097c24 */ /* 0x000fe2000f8e0200 */
[----:B------:R-:W-:Y:S01]  /*0610*/  MOV R11, UR20 ;  /* 0x00000014000b7c02 */ /* 0x000fe20008000f00 */
[----:B------:R-:W3:Y:S01]  /*0620*/  LDC.64 R4, c[0x0][0x380] ;  /* 0x0000e000ff047b82 */ /* 0x000ee20000000a00 */
[----:B------:R-:W-:Y:S01]  /*0630*/  MOV R15, UR20 ;  /* 0x00000014000f7c02 */ /* 0x000fe20008000f00 */
[----:B-1----:R-:W-:Y:S01]  /*0640*/  IMAD.WIDE R6, R9, 0x4, R6 ;  /* 0x0000000409067825 */ /* 0x002fe200078e0206 */
[----:B------:R-:W-:-:S05]  /*0650*/  MOV R9, UR20 ;  /* 0x0000001400097c02 */ /* 0x000fca0008000f00 */
[----:B------:R-:W-:Y:S02]  /*0660*/  IMAD.WIDE R8, R9, 0x4, R6 ;  /* 0x0000000409087825 */ /* 0x000fe400078e0206 */
[----:B0-----:R-:W4:Y:S02]  /*0670*/  LDG.E R6, desc[UR18][R6.64] ;  /* 0x0000001206067981 */ /* 0x001f24000c1e1900 */
[----:B---3--:R-:W-:Y:S01]  /*0680*/  IMAD.WIDE.U32 R4, R3, 0x4, R4 ;  /* 0x0000000403047825 */ /* 0x008fe200078e0004 */
[----:B------:R-:W-:Y:S01]  /*0690*/  IADD3.X R3, PT, PT, RZ, RZ, RZ, P0, !PT ;  /* 0x000000ffff037210 */ /* 0x000fe200007fe4ff */
[----:B------:R-:W3:Y:S01]  /*06a0*/  LDG.E R17, desc[UR18][R8.64] ;  /* 0x0000001208117981 */ /* 0x000ee2000c1e1900 */
[----:B--2---:R-:W-:-:S03]  /*06b0*/  LEA R2, P0, R10, UR6, 0x2 ;  /* 0x000000060a027c11 */ /* 0x004fc6000f8010ff */
[----:B------:R-:W4:Y:S01]  /*06c0*/  LDG.E R5, desc[UR18][R4.64] ;  /* 0x0000001204057981 */ /* 0x000f22000c1e1900 */
[----:B------:R-:W-:Y:S01]  /*06d0*/  LEA.HI.X R3, R10, UR7, R3, 0x2, P0 ;  /* 0x000000070a037c11 */ /* 0x000fe200080f1403 */
[----:B------:R-:W-:-:S04]  /*06e0*/  IMAD.WIDE R10, R11, 0x4, R8 ;  /* 0x000000040b0a7825 */ /* 0x000fc800078e0208 */
[----:B------:R-:W3:Y:S01]  /*06f0*/  LDG.E R16, desc[UR18][R2.64+0x4] ;  /* 0x0000041202107981 */ /* 0x000ee2000c1e1900 */
[----:B------:R-:W-:-:S03]  /*0700*/  IMAD.WIDE R14, R15, 0x4, R10 ;  /* 0x000000040f0e7825 */ /* 0x000fc600078e020a */
[----:B------:R-:W2:Y:S04]  /*0710*/  LDG.E R19, desc[UR18][R10.64] ;  /* 0x000000120a137981 */ /* 0x000ea8000c1e1900 */
[----:B------:R-:W2:Y:S04]  /*0720*/  LDG.E R18, desc[UR18][R2.64+0x8] ;  /* 0x0000081202127981 */ /* 0x000ea8000c1e1900 */
[----:B------:R-:W5:Y:S04]  /*0730*/  LDG.E R20, desc[UR18][R2.64+0xc] ;  /* 0x00000c1202147981 */ /* 0x000f68000c1e1900 */
[----:B------:R-:W5:Y:S01]  /*0740*/  LDG.E R14, desc[UR18][R14.64] ;  /* 0x000000120e0e7981 */ /* 0x000f62000c1e1900 */
[----:B------:R-:W-:Y:S01]  /*0750*/  UIADD3 UR4, UPT, UPT, UR4, 0x4, URZ ;  /* 0x0000000404047890 */ /* 0x000fe2000fffe0ff */
[----:B----4-:R-:W-:-:S04]  /*0760*/  FFMA R5, R5, R6, R12 ;  /* 0x0000000605057223 */ /* 0x010fc8000000000c */
[----:B---3--:R-:W-:-:S04]  /*0770*/  FFMA R5, R16, R17, R5 ;  /* 0x0000001110057223 */ /* 0x008fc80000000005 */
[----:B--2---:R-:W-:-:S04]  /*0780*/  FFMA R5, R18, R19, R5 ;  /* 0x0000001312057223 */ /* 0x004fc80000000005 */
[----:B-----5:R-:W-:-:S07]  /*0790*/  FFMA R12, R20, R14, R5 ;  /* 0x0000000e140c7223 */ /* 0x020fce0000000005 */
.L_x_3:
[----:B------:R-:W-:Y:S05]  /*07a0*/  BRA.U !UP1, `(.L_x_2) ;  /* 0x0000000109a87547 */ /* 0x000fea000b800000 */
[----:B------:R-:W-:Y:S01]  /*07b0*/  UISETP.NE.AND UP0, UPT, UR5, 0x1, UPT ;  /* 0x000000010500788c */ /* 0x000fe2000bf05270 */
[----:B------:R-:W-:Y:S01]  /*07c0*/  MOV R7, UR4 ;  /* 0x0000000400077c02 */ /* 0x000fe20008000f00 */
[----:B------:R-:W-:Y:S02]  /*07d0*/  ULOP3.LUT UR5, UR20, 0x1, URZ, 0xc0, !UPT ;  /* 0x0000000114057892 */ /* 0x000fe4000f8ec0ff */
[----:B------:R-:W-:Y:S02]  /*07e0*/  MOV R15, UR20 ;  /* 0x00000014000f7c02 */ /* 0x000fe40008000f00 */
[----:B------:R-:W-:Y:S01]  /*07f0*/  UISETP.NE.U32.AND UP1, UPT, UR5, 0x1, UPT ;  /* 0x000000010500788c */ /* 0x000fe2000bf25070 */
[----:B------:R-:W-:-:S04]  /*0800*/  PLOP3.LUT P1, PT, PT, PT, UP0, 0x80, 0x8 ;  /* 0x000000000008781c */ /* 0x000fc80003f2f008 */
[----:B------:R-:W1:Y:S01]  /*0810*/  @UP0 LDCU.128 UR8, c[0x0][0x380] ;  /* 0x00007000ff0807ac */ /* 0x000e620008000c00 */
[----:B------:R-:W-:Y:S01]  /*0820*/  PLOP3.LUT P0, PT, PT, PT, UP1, 0x80, 0x8 ;  /* 0x000000000008781c */ /* 0x000fe20003f0f018 */
[----:B------:R-:W2:Y:S04]  /*0830*/  @UP0 LDCU.64 UR6, c[0x0][0x380] ;  /* 0x00007000ff0607ac */ /* 0x000ea80008000a00 */
[----:B------:R-:W3:Y:S03]  /*0840*/  @!UP1 LDCU.128 UR12, c[0x0][0x380] ;  /* 0x00007000ff0c97ac */ /* 0x000ee60008000c00 */
[C---:B------:R-:W-:Y:S02]  /*0850*/  @P1 IADD3 R3, PT, PT, R13.reuse, UR4, RZ ;  /* 0x000000040d031c10 */ /* 0x040fe4000fffe0ff */
[----:B------:R-:W-:Y:S01]  /*0860*/  @P1 IADD3 R6, P2, PT, R13, UR4, RZ ;  /* 0x000000040d061c10 */ /* 0x000fe2000ff5e0ff */
[----:B------:R-:W-:Y:S01]  /*0870*/  @UP0 UIADD3 UR4, UPT, UPT, UR4, 0x2, URZ ;  /* 0x0000000204040890 */ /* 0x000fe2000fffe0ff */
[----:B-1----:R-:W-:Y:S01]  /*0880*/  MOV R11, UR9 ;  /* 0x00000009000b7c02 */ /* 0x002fe20008000f00 */
[----:B------:R-:W-:Y:S01]  /*0890*/  IMAD.U32 R10, RZ, RZ, UR8 ;  /* 0x00000008ff0a7e24 */ /* 0x000fe2000f8e00ff */
[----:B------:R-:W-:-:S02]  /*08a0*/  MOV R4, UR10 ;  /* 0x0000000a00047c02 */ /* 0x000fc40008000f00 */
[----:B------:R-:W-:Y:S01]  /*08b0*/  MOV R5, UR11 ;  /* 0x0000000b00057c02 */ /* 0x000fe20008000f00 */
[----:B------:R-:W-:-:S04]  /*08c0*/  @P1 IMAD.WIDE.U32 R10, R3, 0x4, R10 ;  /* 0x00000004030a1825 */ /* 0x000fc800078e000a */
[----:B------:R-:W-:Y:S01]  /*08d0*/  @P1 IMAD R3, R7, UR20, R0 ;  /* 0x0000001407031c24 */ /* 0x000fe2000f8e0200 */
[----:B------:R-:W-:Y:S01]  /*08e0*/  @P1 IADD3.X R7, PT, PT, RZ, RZ, RZ, P2, !PT ;  /* 0x000000ffff071210 */ /* 0x000fe200017fe4ff */
[----:B------:R-:W-:Y:S01]  /*08f0*/  IMAD.U32 R19, RZ, RZ, UR4 ;  /* 0x00000004ff137e24 */ /* 0x000fe2000f8e00ff */
[C---:B--2---:R-:W-:Y:S01]  /*0900*/  @P1 LEA R2, P2, R6.reuse, UR6, 0x2 ;  /* 0x0000000606021c11 */ /* 0x044fe2000f8410ff */
[----:B------:R-:W-:Y:S01]  /*0910*/  @P1 IMAD.WIDE R4, R3, 0x4, R4 ;  /* 0x0000000403041825 */ /* 0x000fe200078e0204 */
[----:B------:R-:W-:Y:S01]  /*0920*/  @!P0 IADD3 R17, PT, PT, R13, UR4, RZ ;  /* 0x000000040d118c10 */ /* 0x000fe2000fffe0ff */
[----:B0-----:R-:W2:Y:S01]  /*0930*/  @P1 LDG.E R11, desc[UR18][R10.64] ;  /* 0x000000120a0b1981 */ /* 0x001ea2000c1e1900 */
[----:B------:R-:W-:Y:S01]  /*0940*/  @P1 LEA.HI.X R3, R6, UR7, R7, 0x2, P2 ;  /* 0x0000000706031c11 */ /* 0x000fe200090f1407 */
[----:B------:R-:W-:Y:S01]  /*0950*/  @!P0 IMAD R19, R19, UR20, R0 ;  /* 0x0000001413138c24 */ /* 0x000fe2000f8e0200 */
[----:B---3--:R-:W-:Y:S01]  /*0960*/  MOV R6, UR12 ;  /* 0x0000000c00067c02 */ /* 0x008fe20008000f00 */
[----:B------:R-:W-:Y:S01]  /*0970*/  @P1 IMAD.WIDE R14, R15, 0x4, R4 ;  /* 0x000000040f0e1825 */ /* 0x000fe200078e0204 */
[----:B------:R-:W-:Y:S01]  /*0980*/  MOV R7, UR13 ;  /* 0x0000000d00077c02 */ /* 0x000fe20008000f00 */
[----:B------:R-:W2:Y:S01]  /*0990*/  @P1 LDG.E R4, desc[UR18][R4.64] ;  /* 0x0000001204041981 */ /* 0x000ea2000c1e1900 */
[----:B------:R-:W-:-:S02]  /*09a0*/  MOV R8, UR14 ;  /* 0x0000000e00087c02 */ /* 0x000fc40008000f00 */
[----:B------:R-:W-:Y:S01]  /*09b0*/  MOV R9, UR15 ;  /* 0x0000000f00097c02 */ /* 0x000fe20008000f00 */
[----:B------:R-:W-:Y:S01]  /*09c0*/  @!P0 IMAD.WIDE.U32 R6, R17, 0x4, R6 ;  /* 0x0000000411068825 */ /* 0x000fe200078e0006 */
[----:B------:R-:W3:Y:S03]  /*09d0*/  @P1 LDG.E R14, desc[UR18][R14.64] ;  /* 0x000000120e0e1981 */ /* 0x000ee6000c1e1900 */
[----:B------:R-:W-:Y:S01]  /*09e0*/  @!P0 IMAD.WIDE R8, R19, 0x4, R8 ;  /* 0x0000000413088825 */ /* 0x000fe200078e0208 */
[----:B------:R-:W3:Y:S04]  /*09f0*/  @P1 LDG.E R2, desc[UR18][R2.64+0x4] ;  /* 0x0000041202021981 */ /* 0x000ee8000c1e1900 */
[----:B------:R-:W4:Y:S04]  /*0a00*/  @!P0 LDG.E R7, desc[UR18][R6.64] ;  /* 0x0000001206078981 */ /* 0x000f28000c1e1900 */
[----:B------:R-:W4:Y:S01]  /*0a10*/  @!P0 LDG.E R8, desc[UR18][R8.64] ;  /* 0x0000001208088981 */ /* 0x000f22000c1e1900 */
[----:B--2---:R-:W-:-:S04]  /*0a20*/  @P1 FFMA R11, R11, R4, R12 ;  /* 0x000000040b0b1223 */ /* 0x004fc8000000000c */
[----:B---3--:R-:W-:-:S04]  /*0a30*/  @P1 FFMA R12, R2, R14, R11 ;  /* 0x0000000e020c1223 */ /* 0x008fc8000000000b */
[----:B----4-:R-:W-:-:S07]  /*0a40*/  @!P0 FFMA R12, R7, R8, R12 ;  /* 0x00000008070c8223 */ /* 0x010fce000000000c */
.L_x_2:
[----:B------:R-:W1:Y:S01]  /*0a50*/  LDC.64 R2, c[0x0][0x390] ;  /* 0x0000e400ff027b82 */ /* 0x000e620000000a00 */
[----:B------:R-:W-:-:S05]  /*0a60*/  IADD3 R13, PT, PT, R0, R13, RZ ;  /* 0x0000000d000d7210 */ /* 0x000fca0007ffe0ff */
[----:B-1----:R-:W-:-:S05]  /*0a70*/  IMAD.WIDE R2, R13, 0x4, R2 ;  /* 0x000000040d027825 */ /* 0x002fca00078e0202 */
[----:B0-----:R-:W-:Y:S01]  /*0a80*/  STG.E desc[UR18][R2.64], R12 ;  /* 0x0000000c02007986 */ /* 0x001fe2000c101912 */
[----:B------:R-:W-:Y:S05]  /*0a90*/  EXIT ;  /* 0x000000000000794d */ /* 0x000fea0003800000 */
.L_x_4:
[----:B------:R-:W-:-:S00]  /*0aa0*/  BRA `(.L_x_4) ;  /* 0xfffffffc00fc7947 */ /* 0x000fc0000383ffff */
[----:B------:R-:W-:-:S00]  /*0ab0*/  NOP ;  /* 0x0000000000007918 */ /* 0x000fc00000000000 */
        /* <DEDUP_REMOVED lines=12> */
.L_x_5:


//--------------------- .nv.shared.reserved.0     --------------------------
	.section	.nv.shared.reserved.0,"aw",@nobits
	.weak		__nv_reservedSMEM_offset_0_alias
	.size		__nv_reservedSMEM_offset_0_alias, 0, 64
	.other		__nv_reservedSMEM_offset_0_alias,@"STO_CUDA_RESERVED_SHARED STV_DEFAULT"
__nv_reservedSMEM_offset_0_alias:
	.zero		0
	.zero		64


//--------------------- .nv.constant0._Z13matmul_kernelPfS_S_i --------------------------
	.section	.nv.constant0._Z13matmul_kernelPfS_S_i,"a",@progbits
	.sectionflags	@""
	.align	4
.nv.constant0._Z13matmul_kernelPfS_S_i:
	.zero		924


//--------------------- SYMBOLS --------------------------

	.type		.nv.reservedSmem.offset0,@object
	.size		.nv.reservedSmem.offset0,0x4
